	.headerflags	@"EF_CUDA_TEXMODE_UNIFIED EF_CUDA_64BIT_ADDRESS EF_CUDA_SM75 EF_CUDA_VIRTUAL_SM(EF_CUDA_SM75)"
	.elftype	@"ET_EXEC"


//--------------------- .nv.info                  --------------------------
	.section	.nv.info,"",@"SHT_CUDA_INFO"
	.align	4


	//----- nvinfo : EIATTR_REGCOUNT
	.align		4
        /*0000*/ 	.byte	0x04, 0x2f
        /*0002*/ 	.short	(.L_1 - .L_0)
	.align		4
.L_0:
        /*0004*/ 	.word	index@(cuda_md5_kernel)
        /*0008*/ 	.word	0x00000019


	//----- nvinfo : EIATTR_MAX_STACK_SIZE
	.align		4
.L_1:
        /*000c*/ 	.byte	0x04, 0x23
        /*000e*/ 	.short	(.L_3 - .L_2)
	.align		4
.L_2:
        /*0010*/ 	.word	index@(cuda_md5_kernel)
        /*0014*/ 	.word	0x00000000


	//----- nvinfo : EIATTR_MIN_STACK_SIZE
	.align		4
.L_3:
        /*0018*/ 	.byte	0x04, 0x12
        /*001a*/ 	.short	(.L_5 - .L_4)
	.align		4
.L_4:
        /*001c*/ 	.word	index@(cuda_md5_kernel)
        /*0020*/ 	.word	0x00000000


	//----- nvinfo : EIATTR_FRAME_SIZE
	.align		4
.L_5:
        /*0024*/ 	.byte	0x04, 0x11
        /*0026*/ 	.short	(.L_7 - .L_6)
	.align		4
.L_6:
        /*0028*/ 	.word	index@(cuda_md5_kernel)
        /*002c*/ 	.word	0x00000000
.L_7:


//--------------------- .nv.info.cuda_md5_kernel  --------------------------
	.section	.nv.info.cuda_md5_kernel,"",@"SHT_CUDA_INFO"
	.align	4


	//----- nvinfo : EIATTR_SW_WAR
	.align		4
        /*0000*/ 	.byte	0x04, 0x36
        /*0002*/ 	.short	(.L_9 - .L_8)
.L_8:
        /*0004*/ 	.word	0x00000001


	//----- nvinfo : EIATTR_CUDA_API_VERSION
	.align		4
.L_9:
        /*0008*/ 	.byte	0x04, 0x37
        /*000a*/ 	.short	(.L_11 - .L_10)
.L_10:
        /*000c*/ 	.word	0x00000078


	//----- nvinfo : EIATTR_PARAM_CBANK
	.align		4
.L_11:
        /*0010*/ 	.byte	0x04, 0x0a
        /*0012*/ 	.short	(.L_13 - .L_12)
	.align		4
.L_12:
        /*0014*/ 	.word	index@(.nv.constant0.cuda_md5_kernel)
        /*0018*/ 	.short	0x0160
        /*001a*/ 	.short	0x0010


	//----- nvinfo : EIATTR_CBANK_PARAM_SIZE
	.align		4
.L_13:
        /*001c*/ 	.byte	0x03, 0x19
        /*001e*/ 	.short	0x0010


	//----- nvinfo : EIATTR_KPARAM_INFO
	.align		4
        /*0020*/ 	.byte	0x04, 0x17
        /*0022*/ 	.short	(.L_15 - .L_14)
.L_14:
        /*0024*/ 	.word	0x00000000
        /*0028*/ 	.short	0x0001
        /*002a*/ 	.short	0x0008
        /*002c*/ 	.byte	0x00, 0xf0, 0x21, 0x00


	//----- nvinfo : EIATTR_KPARAM_INFO
	.align		4
.L_15:
        /*0030*/ 	.byte	0x04, 0x17
        /*0032*/ 	.short	(.L_17 - .L_16)
.L_16:
        /*0034*/ 	.word	0x00000000
        /*0038*/ 	.short	0x0000
        /*003a*/ 	.short	0x0000
        /*003c*/ 	.byte	0x00, 0xf0, 0x21, 0x00


	//----- nvinfo : EIATTR_MAXREG_COUNT
	.align		4
.L_17:
        /*0040*/ 	.byte	0x03, 0x1b
        /*0042*/ 	.short	0x00ff


	//----- nvinfo : EIATTR_EXIT_INSTR_OFFSETS
	.align		4
        /*0044*/ 	.byte	0x04, 0x1c
        /*0046*/ 	.short	(.L_19 - .L_18)


	//   ....[0]....
.L_18:
        /*0048*/ 	.word	0x00001120


	//----- nvinfo : EIATTR_MAX_THREADS
	.align		4
.L_19:
        /*004c*/ 	.byte	0x04, 0x05
        /*004e*/ 	.short	(.L_21 - .L_20)
.L_20:
        /*0050*/ 	.word	0x00000080
        /*0054*/ 	.word	0x00000001
        /*0058*/ 	.word	0x00000001
.L_21:


//--------------------- .nv.constant0.cuda_md5_kernel --------------------------
	.section	.nv.constant0.cuda_md5_kernel,"a",@progbits
	.align	4
.nv.constant0.cuda_md5_kernel:
	.zero		368


//--------------------- .text.cuda_md5_kernel     --------------------------
	.section	.text.cuda_md5_kernel,"ax",@progbits
	.sectioninfo	@"SHI_REGISTERS=25"
	.align	128
        .global         cuda_md5_kernel
        .type           cuda_md5_kernel,@function
        .size           cuda_md5_kernel,(.L_x_1 - cuda_md5_kernel)
        .other          cuda_md5_kernel,@"STO_CUDA_ENTRY STV_DEFAULT"
cuda_md5_kernel:
.text.cuda_md5_kernel:
[----:B------:R-:W-:-:S02]  /*0000*/  IMAD.MOV.U32 R1, RZ, RZ, c[0x0][0x28] ;  /* 0x00000a00ff017624 */ /* 0x000fc400078e00ff */
[----:B------:R-:W0:Y:S04]  /*0010*/  S2R R0, SR_TID.X ;  /* 0x0000000000007919 */ /* 0x000e280000002100 */
[----:B------:R-:W0:Y:S02]  /*0020*/  S2R R3, SR_CTAID.X ;  /* 0x0000000000037919 */ /* 0x000e240000002500 */
[----:B0-----:R-:W-:-:S05]  /*0030*/  IMAD R0, R3, c[0x0][0x0], R0 ;  /* 0x0000000003007a24 */ /* 0x001fca00078e0200 */
[----:B------:R-:W-:Y:S02]  /*0040*/  SHF.R.U32.HI R2, RZ, 0x5, R0 ;  /* 0x00000005ff027819 */ /* 0x000fe40000011600 */
[----:B------:R-:W-:Y:S01]  /*0050*/  LOP3.LUT R7, R0, 0x1f, RZ, 0xc0, !PT ;  /* 0x0000001f00077812 */ /* 0x000fe200078ec0ff */
[----:B------:R-:W-:-:S04]  /*0060*/  IMAD.MOV.U32 R0, RZ, RZ, 0x4 ;  /* 0x00000004ff007424 */ /* 0x000fc800078e00ff */
[----:B------:R-:W-:-:S04]  /*0070*/  IMAD R7, R2, 0x1a0, R7 ;  /* 0x000001a002077824 */ /* 0x000fc800078e0207 */
[----:B------:R-:W-:-:S08]  /*0080*/  IMAD.WIDE.U32 R18, R7, R0, c[0x0][0x160] ;  /* 0x0000580007127625 */ /* 0x000fd000078e0000 */
[----:B------:R-:W2:Y:S04]  /*0090*/  LDG.E.SYS R15, [R18] ;  /* 0x00000000120f7381 */ /* 0x000ea800001ee900 */
[----:B------:R-:W3:Y:S04]  /*00a0*/  LDG.E.SYS R11, [R18+0x80] ;  /* 0x00008000120b7381 */ /* 0x000ee800001ee900 */
[----:B------:R-:W4:Y:S04]  /*00b0*/  LDG.E.SYS R3, [R18+0x100] ;  /* 0x0001000012037381 */ /* 0x000f2800001ee900 */
[----:B------:R0:W5:Y:S04]  /*00c0*/  LDG.E.SYS R12, [R18+0x180] ;  /* 0x00018000120c7381 */ /* 0x00016800001ee900 */
[----:B------:R0:W3:Y:S04]  /*00d0*/  LDG.E.SYS R6, [R18+0x200] ;  /* 0x0002000012067381 */ /* 0x0000e800001ee900 */
[----:B------:R0:W3:Y:S04]  /*00e0*/  LDG.E.SYS R13, [R18+0x280] ;  /* 0x00028000120d7381 */ /* 0x0000e800001ee900 */
[----:B------:R0:W4:Y:S04]  /*00f0*/  LDG.E.SYS R9, [R18+0x300] ;  /* 0x0003000012097381 */ /* 0x00012800001ee900 */
[----:B------:R0:W4:Y:S04]  /*0100*/  LDG.E.SYS R14, [R18+0x380] ;  /* 0x00038000120e7381 */ /* 0x00012800001ee900 */
[----:B------:R0:W4:Y:S04]  /*0110*/  LDG.E.SYS R8, [R18+0x400] ;  /* 0x0004000012087381 */ /* 0x00012800001ee900 */
[----:B------:R0:W5:Y:S04]  /*0120*/  LDG.E.SYS R5, [R18+0x480] ;  /* 0x0004800012057381 */ /* 0x00016800001ee900 */
[----:B------:R0:W5:Y:S04]  /*0130*/  LDG.E.SYS R10, [R18+0x500] ;  /* 0x00050000120a7381 */ /* 0x00016800001ee900 */
[----:B------:R0:W5:Y:S04]  /*0140*/  LDG.E.SYS R4, [R18+0x580] ;  /* 0x0005800012047381 */ /* 0x00016800001ee900 */
[----:B------:R0:W5:Y:S01]  /*0150*/  LDG.E.SYS R16, [R18+0x600] ;  /* 0x0006000012107381 */ /* 0x00016200001ee900 */
[----:B--2---:R-:W-:-:S04]  /*0160*/  IADD3 R17, R15, -0x28955b89, RZ ;  /* 0xd76aa4770f117810 */ /* 0x004fc80007ffe0ff */
[----:B------:R-:W-:-:S04]  /*0170*/  SHF.L.W.U32.HI R17, R17, 0x7, R17 ;  /* 0x0000000711117819 */ /* 0x000fc80000010e11 */
[C---:B------:R-:W-:Y:S02]  /*0180*/  IADD3 R21, R17.reuse, -0x10325477, RZ ;  /* 0xefcdab8911157810 */ /* 0x040fe40007ffe0ff */
[----:B------:R-:W-:Y:S02]  /*0190*/  IADD3 R20, -R17, 0x10325476, RZ ;  /* 0x1032547611147810 */ /* 0x000fe40007ffe1ff */
[----:B------:R-:W-:-:S04]  /*01a0*/  LOP3.LUT R17, R21, 0xefcdab89, RZ, 0xc0, !PT ;  /* 0xefcdab8915117812 */ /* 0x000fc800078ec0ff */
[----:B------:R-:W-:-:S04]  /*01b0*/  LOP3.LUT R20, R17, 0x98badcfe, R20, 0xf8, !PT ;  /* 0x98badcfe11147812 */ /* 0x000fc800078ef814 */
[----:B---3--:R-:W-:-:S04]  /*01c0*/  IADD3 R20, R11, -0x705f434, R20 ;  /* 0xf8fa0bcc0b147810 */ /* 0x008fc80007ffe014 */
[----:B------:R-:W-:-:S04]  /*01d0*/  LEA.HI R20, R20, R21, R20, 0xc ;  /* 0x0000001514147211 */ /* 0x000fc800078f6014 */
[----:B------:R-:W-:-:S04]  /*01e0*/  LOP3.LUT R22, R20, 0xefcdab89, R21, 0xac, !PT ;  /* 0xefcdab8914167812 */ /* 0x000fc800078eac15 */
[----:B----4-:R-:W-:-:S04]  /*01f0*/  IADD3 R17, R3, -0x4324b227, R22 ;  /* 0xbcdb4dd903117810 */ /* 0x010fc80007ffe016 */
[----:B------:R-:W-:-:S04]  /*0200*/  LEA.HI R17, R17, R20, R17, 0x11 ;  /* 0x0000001411117211 */ /* 0x000fc800078f8811 */
[----:B0-----:R-:W-:-:S04]  /*0210*/  LOP3.LUT R19, R21, R17, R20, 0xb8, !PT ;  /* 0x0000001115137212 */ /* 0x001fc800078eb814 */
[----:B-----5:R-:W-:-:S04]  /*0220*/  IADD3 R18, R12, -0x4e748589, R19 ;  /* 0xb18b7a770c127810 */ /* 0x020fc80007ffe013 */
[----:B------:R-:W-:-:S04]  /*0230*/  LEA.HI R18, R18, R17, R18, 0x16 ;  /* 0x0000001112127211 */ /* 0x000fc800078fb012 */
[----:B------:R-:W-:-:S04]  /*0240*/  LOP3.LUT R19, R20, R18, R17, 0xb8, !PT ;  /* 0x0000001214137212 */ /* 0x000fc800078eb811 */
[----:B------:R-:W-:-:S04]  /*0250*/  IADD3 R19, R19, R6, R21 ;  /* 0x0000000613137210 */ /* 0x000fc80007ffe015 */
[----:B------:R-:W-:-:S04]  /*0260*/  IADD3 R19, R19, -0xa83f051, RZ ;  /* 0xf57c0faf13137810 */ /* 0x000fc80007ffe0ff */
[----:B------:R-:W-:-:S04]  /*0270*/  LEA.HI R19, R19, R18, R19, 0x7 ;  /* 0x0000001213137211 */ /* 0x000fc800078f3813 */
[----:B------:R-:W-:-:S04]  /*0280*/  LOP3.LUT R21, R17, R19, R18, 0xb8, !PT ;  /* 0x0000001311157212 */ /* 0x000fc800078eb812 */
[----:B------:R-:W-:-:S04]  /*0290*/  IADD3 R21, R21, R13, R20 ;  /* 0x0000000d15157210 */ /* 0x000fc80007ffe014 */
[----:B------:R-:W-:-:S04]  /*02a0*/  IADD3 R20, R21, 0x4787c62a, RZ ;  /* 0x4787c62a15147810 */ /* 0x000fc80007ffe0ff */
[----:B------:R-:W-:-:S04]  /*02b0*/  LEA.HI R20, R20, R19, R20, 0xc ;  /* 0x0000001314147211 */ /* 0x000fc800078f6014 */
[----:B------:R-:W-:-:S04]  /*02c0*/  LOP3.LUT R22, R18, R20, R19, 0xb8, !PT ;  /* 0x0000001412167212 */ /* 0x000fc800078eb813 */
[----:B------:R-:W-:-:S04]  /*02d0*/  IADD3 R22, R22, R9, R17 ;  /* 0x0000000916167210 */ /* 0x000fc80007ffe011 */
[----:B------:R-:W-:-:S04]  /*02e0*/  IADD3 R17, R22, -0x57cfb9ed, RZ ;  /* 0xa830461316117810 */ /* 0x000fc80007ffe0ff */
        /* <DEDUP_REMOVED lines=26> */
[----:B------:R-:W-:-:S04]  /*0490*/  IADD3 R20, R20, -0x2678ded, R21 ;  /* 0xfd98721314147810 */ /* 0x000fc80007ffe015 */
[----:B------:R-:W-:-:S04]  /*04a0*/  LEA.HI R20, R20, R17, R20, 0xc ;  /* 0x0000001114147211 */ /* 0x000fc800078f6014 */
[----:B------:R-:W-:-:S04]  /*04b0*/  LOP3.LUT R22, R18, R20, R17, 0xb8, !PT ;  /* 0x0000001412167212 */ /* 0x000fc800078eb811 */
[----:B------:R-:W-:-:S04]  /*04c0*/  IADD3 R19, R19, -0x5986bad2, R22 ;  /* 0xa679452e13137810 */ /* 0x000fc80007ffe016 */
[----:B------:R-:W-:-:S04]  /*04d0*/  LEA.HI R19, R19, R20, R19, 0x11 ;  /* 0x0000001413137211 */ /* 0x000fc800078f8813 */
[----:B------:R-:W-:-:S04]  /*04e0*/  LOP3.LUT R21, R17, R19, R20, 0xb8, !PT ;  /* 0x0000001311157212 */ /* 0x000fc800078eb814 */
[----:B------:R-:W-:-:S04]  /*04f0*/  IADD3 R18, R18, 0x49b40821, R21 ;  /* 0x49b4082112127810 */ /* 0x000fc80007ffe015 */
        /* <DEDUP_REMOVED lines=177> */
[----:B------:R-:W-:Y:S02]  /*1010*/  IADD3 R6, R6, R3, R9 ;  /* 0x0000000306067210 */ /* 0x000fe40007ffe009 */
[----:B------:R-:W-:Y:S02]  /*1020*/  IADD3 R9, R4, 0x10325476, RZ ;  /* 0x1032547604097810 */ /* 0x000fe40007ffe0ff */
[----:B------:R-:W-:-:S04]  /*1030*/  IADD3 R3, R6, 0x2ad7d2bb, RZ ;  /* 0x2ad7d2bb06037810 */ /* 0x000fc80007ffe0ff */
[----:B------:R-:W-:-:S04]  /*1040*/  LEA.HI R6, R3, R4, R3, 0xf ;  /* 0x0000000403067211 */ /* 0x000fc800078f7803 */
[----:B------:R-:W-:Y:S02]  /*1050*/  LOP3.LUT R3, R4, R6, R11, 0x2d, !PT ;  /* 0x0000000604037212 */ /* 0x000fe400078e2d0b */
[----:B------:R-:W-:Y:S02]  /*1060*/  IADD3 R11, R11, 0x67452301, RZ ;  /* 0x674523010b0b7810 */ /* 0x000fe40007ffe0ff */
[----:B------:R-:W-:Y:S01]  /*1070*/  IADD3 R5, R3, R5, R10 ;  /* 0x0000000503057210 */ /* 0x000fe20007ffe00a */
[----:B------:R-:W-:Y:S01]  /*1080*/  IMAD R3, R2, -0x120, R7 ;  /* 0xfffffee002037824 */ /* 0x000fe200078e0207 */
[----:B------:R-:W-:Y:S02]  /*1090*/  IADD3 R7, R6, -0x67452302, RZ ;  /* 0x98badcfe06077810 */ /* 0x000fe40007ffe0ff */
[----:B------:R-:W-:Y:S01]  /*10a0*/  IADD3 R5, R5, -0x14792c6f, RZ ;  /* 0xeb86d39105057810 */ /* 0x000fe20007ffe0ff */
[----:B------:R-:W-:-:S03]  /*10b0*/  IMAD.WIDE.U32 R2, R3, R0, c[0x0][0x168] ;  /* 0x00005a0003027625 */ /* 0x000fc600078e0000 */
[----:B------:R-:W-:-:S04]  /*10c0*/  LEA.HI R5, R5, R6, R5, 0x15 ;  /* 0x0000000605057211 */ /* 0x000fc800078fa805 */
[----:B------:R-:W-:Y:S01]  /*10d0*/  IADD3 R5, R5, -0x10325477, RZ ;  /* 0xefcdab8905057810 */ /* 0x000fe20007ffe0ff */
[----:B------:R-:W-:Y:S04]  /*10e0*/  STG.E.SYS [R2], R11 ;  /* 0x0000000b02007386 */ /* 0x000fe8000010e900 */
[----:B------:R-:W-:Y:S04]  /*10f0*/  STG.E.SYS [R2+0x180], R9 ;  /* 0x0001800902007386 */ /* 0x000fe8000010e900 */
[----:B------:R-:W-:Y:S04]  /*1100*/  STG.E.SYS [R2+0x100], R7 ;  /* 0x0001000702007386 */ /* 0x000fe8000010e900 */
[----:B------:R-:W-:Y:S01]  /*1110*/  STG.E.SYS [R2+0x80], R5 ;  /* 0x0000800502007386 */ /* 0x000fe2000010e900 */
[----:B------:R-:W-:Y:S05]  /*1120*/  EXIT ;  /* 0x000000000000794d */ /* 0x000fea0003800000 */
.L_x_0:
[----:B------:R-:W-:-:S00]  /*1130*/  BRA `(.L_x_0) ;  /* 0xfffffff000007947 */ /* 0x000fc0000383ffff */
[----:B------:R-:W-:-:S00]  /*1140*/  NOP ;  /* 0x0000000000007918 */ /* 0x000fc00000000000 */
[----:B------:R-:W-:-:S00]  /*1150*/  NOP ;  /* 0x0000000000007918 */ /* 0x000fc00000000000 */
[----:B------:R-:W-:-:S00]  /*1160*/  NOP ;  /* 0x0000000000007918 */ /* 0x000fc00000000000 */
[----:B------:R-:W-:-:S00]  /*1170*/  NOP ;  /* 0x0000000000007918 */ /* 0x000fc00000000000 */
.L_x_1:
